//
// Generated by NVIDIA NVVM Compiler
//
// Compiler Build ID: CL-36424714
// Cuda compilation tools, release 13.0, V13.0.88
// Based on NVVM 20.0.0
//

.version 9.0
.target sm_100
.address_size 64

	// .globl	_Z10nop_kernelv

.visible .entry _Z10nop_kernelv()
{


	ret;

}


// ===== COMPILED SASS (sm_100) =====

	.target	sm_100

	.elftype	@"ET_EXEC"


//--------------------- .note.nv.tkinfo           --------------------------
	.section	.note.nv.tkinfo,"",@"SHT_NOTE"
	.sectionflags	@"SHF_NOTE_NV_TKINFO"
	.tkinfo
        /*0018*/ 	.word	0x00000002
        /*0030*/ 	.string	""
        /*0030*/ 	.string	"ptxas"
        /*0030*/ 	.string	"Cuda compilation tools, release 13.0, V13.0.88"
        /*0030*/ 	.string	"Build cuda_13.0.r13.0/compiler.36424714_0"
        /*0030*/ 	.string	"-arch sm_100 -m 64 "



//--------------------- .note.nv.cuinfo           --------------------------
	.section	.note.nv.cuinfo,"",@"SHT_NOTE"
	.sectionflags	@"SHF_NOTE_NV_CUINFO"
        /*0018*/ 	.short	0x0002
        /*001a*/ 	.short	0x0064
        /*001c*/ 	.short	0x0082
	.zero		2


//--------------------- .nv.info                  --------------------------
	.section	.nv.info,"",@"SHT_CUDA_INFO"
	.align	4


	//----- nvinfo : EIATTR_REGCOUNT
	.align		4
        /*0000*/ 	.byte	0x04, 0x2f
        /*0002*/ 	.short	(.L_1 - .L_0)
	.align		4
.L_0:
        /*0004*/ 	.word	index@(_Z10nop_kernelv)
        /*0008*/ 	.word	0x00000004


	//----- nvinfo : EIATTR_FRAME_SIZE
	.align		4
.L_1:
        /*000c*/ 	.byte	0x04, 0x11
        /*000e*/ 	.short	(.L_3 - .L_2)
	.align		4
.L_2:
        /*0010*/ 	.word	index@(_Z10nop_kernelv)
        /*0014*/ 	.word	0x00000000


	//----- nvinfo : EIATTR_MIN_STACK_SIZE
	.align		4
.L_3:
        /*0018*/ 	.byte	0x04, 0x12
        /*001a*/ 	.short	(.L_5 - .L_4)
	.align		4
.L_4:
        /*001c*/ 	.word	index@(_Z10nop_kernelv)
        /*0020*/ 	.word	0x00000000
.L_5:


//--------------------- .nv.compat                --------------------------
	.section	.nv.compat,"",@"SHT_CUDA_COMPAT_INFO"
	.align	4
        /*0000*/ 	.byte	0x02, 0x09, 0x00, 0x00, 0x02, 0x02, 0x01, 0x00, 0x02, 0x05, 0x05, 0x00, 0x03, 0x07, 0x01, 0x01
        /*0010*/ 	.byte	0x02, 0x03, 0x00, 0x00, 0x02, 0x06, 0x01, 0x00, 0x04, 0x0b, 0x08, 0x00, 0x09, 0x00, 0x00, 0x00
        /*0020*/ 	.byte	0x00, 0x00, 0x00, 0x00


//--------------------- .nv.info._Z10nop_kernelv  --------------------------
	.section	.nv.info._Z10nop_kernelv,"",@"SHT_CUDA_INFO"
	.sectionflags	@""
	.align	4


	//----- nvinfo : EIATTR_CUDA_API_VERSION
	.align		4
        /*0000*/ 	.byte	0x04, 0x37
        /*0002*/ 	.short	(.L_7 - .L_6)
.L_6:
        /*0004*/ 	.word	0x00000082


	//----- nvinfo : EIATTR_SPARSE_MMA_MASK
	.align		4
.L_7:
        /*0008*/ 	.byte	0x03, 0x50
        /*000a*/ 	.short	0x0000


	//----- nvinfo : EIATTR_MAXREG_COUNT
	.align		4
        /*000c*/ 	.byte	0x03, 0x1b
        /*000e*/ 	.short	0x00ff


	//----- nvinfo : EIATTR_MERCURY_ISA_VERSION
	.align		4
        /*0010*/ 	.byte	0x03, 0x5f
        /*0012*/ 	.short	0x0101


	//----- nvinfo : EIATTR_VRC_CTA_INIT_COUNT
	.align		4
        /*0014*/ 	.byte	0x02, 0x4a
	.zero		1
	.zero		1


	//----- nvinfo : EIATTR_EXIT_INSTR_OFFSETS
	.align		4
        /*0018*/ 	.byte	0x04, 0x1c
        /*001a*/ 	.short	(.L_9 - .L_8)


	//   ....[0]....
.L_8:
        /*001c*/ 	.word	0x00000010


	//----- nvinfo : EIATTR_SW_WAR
	.align		4
.L_9:
        /*0020*/ 	.byte	0x04, 0x36
        /*0022*/ 	.short	(.L_11 - .L_10)
.L_10:
        /*0024*/ 	.word	0x00000008
.L_11:


//--------------------- .nv.callgraph             --------------------------
	.section	.nv.callgraph,"",@"SHT_CUDA_CALLGRAPH"
	.align	4
	.sectionentsize	8
	.align		4
        /*0000*/ 	.word	0x00000000
	.align		4
        /*0004*/ 	.word	0xffffffff
	.align		4
        /*0008*/ 	.word	0x00000000
	.align		4
        /*000c*/ 	.word	0xfffffffe
	.align		4
        /*0010*/ 	.word	0x00000000
	.align		4
        /*0014*/ 	.word	0xfffffffd
	.align		4
        /*0018*/ 	.word	0x00000000
	.align		4
        /*001c*/ 	.word	0xfffffffc


//--------------------- .text._Z10nop_kernelv     --------------------------
	.section	.text._Z10nop_kernelv,"ax",@progbits
	.align	128
        .global         _Z10nop_kernelv
        .type           _Z10nop_kernelv,@function
        .size           _Z10nop_kernelv,(.L_x_1 - _Z10nop_kernelv)
        .other          _Z10nop_kernelv,@"STO_CUDA_ENTRY STV_DEFAULT"
_Z10nop_kernelv:
.text._Z10nop_kernelv:
[----:B------:R-:W-:Y:S01]  /*0000*/  LDC R1, c[0x0][0x37c] ;  /* 0x0000df00ff017b82 */ /* 0x000fe20000000800 */
[----:B------:R-:W-:Y:S05]  /*0010*/  EXIT ;  /* 0x000000000000794d */ /* 0x000fea0003800000 */
.L_x_0:
[----:B------:R-:W-:-:S00]  /*0020*/  BRA `(.L_x_0) ;  /* 0xfffffffc00fc7947 */ /* 0x000fc0000383ffff */
[----:B------:R-:W-:-:S00]  /*0030*/  NOP ;  /* 0x0000000000007918 */ /* 0x000fc00000000000 */
        /* <DEDUP_REMOVED lines=12> */
.L_x_1:


//--------------------- .nv.shared.reserved.0     --------------------------
	.section	.nv.shared.reserved.0,"aw",@nobits
	.weak		__nv_reservedSMEM_offset_0_alias
	.size		__nv_reservedSMEM_offset_0_alias, 0, 64
	.other		__nv_reservedSMEM_offset_0_alias,@"STO_CUDA_RESERVED_SHARED STV_DEFAULT"
__nv_reservedSMEM_offset_0_alias:
	.zero		0
	.zero		64


//--------------------- .nv.constant0._Z10nop_kernelv --------------------------
	.section	.nv.constant0._Z10nop_kernelv,"a",@progbits
	.sectionflags	@""
	.align	4
.nv.constant0._Z10nop_kernelv:
	.zero		896


//--------------------- SYMBOLS --------------------------

	.type		.nv.reservedSmem.offset0,@object
	.size		.nv.reservedSmem.offset0,0x4
